	.headerflags	@"EF_CUDA_TEXMODE_UNIFIED EF_CUDA_64BIT_ADDRESS EF_CUDA_ACCELERATORS EF_CUDA_SM90 EF_CUDA_VIRTUAL_SM(EF_CUDA_SM90)"
	.elftype	@"ET_EXEC"


//--------------------- .nv.info                  --------------------------
	.section	.nv.info,"",@"SHT_CUDA_INFO"
	.align	4


	//----- nvinfo : EIATTR_REGCOUNT
	.align		4
        /*0000*/ 	.byte	0x04, 0x2f
        /*0002*/ 	.short	(.L_2 - .L_1)
	.align		4
.L_1:
        /*0004*/ 	.word	index@(triton_per_fused_native_group_norm_36)
        /*0008*/ 	.word	0x00000016


	//----- nvinfo : EIATTR_MIN_STACK_SIZE
	.align		4
.L_2:
        /*000c*/ 	.byte	0x04, 0x12
        /*000e*/ 	.short	(.L_4 - .L_3)
	.align		4
.L_3:
        /*0010*/ 	.word	index@(triton_per_fused_native_group_norm_36)
        /*0014*/ 	.word	0x00000000


	//----- nvinfo : EIATTR_FRAME_SIZE
	.align		4
.L_4:
        /*0018*/ 	.byte	0x04, 0x11
        /*001a*/ 	.short	(.L_6 - .L_5)
	.align		4
.L_5:
        /*001c*/ 	.word	index@(triton_per_fused_native_group_norm_36)
        /*0020*/ 	.word	0x00000000


	//----- nvinfo : EIATTR_MIN_STACK_SIZE
	.align		4
.L_6:
        /*0024*/ 	.byte	0x04, 0x12
        /*0026*/ 	.short	(.L_8 - .L_7)
	.align		4
.L_7:
        /*0028*/ 	.word	index@(triton_per_fused_native_group_norm_36)
        /*002c*/ 	.word	0x00000000
.L_8:


//--------------------- .nv.info.triton_per_fused_native_group_norm_36 --------------------------
	.section	.nv.info.triton_per_fused_native_group_norm_36,"",@"SHT_CUDA_INFO"
	.sectionflags	@""
	.align	4


	//----- nvinfo : EIATTR_CUDA_API_VERSION
	.align		4
        /*0000*/ 	.byte	0x04, 0x37
        /*0002*/ 	.short	(.L_10 - .L_9)
.L_9:
        /*0004*/ 	.word	0x0000007c


	//----- nvinfo : EIATTR_KPARAM_INFO
	.align		4
.L_10:
        /*0008*/ 	.byte	0x04, 0x17
        /*000a*/ 	.short	(.L_12 - .L_11)
.L_11:
        /*000c*/ 	.word	0x00000000
        /*0010*/ 	.short	0x0005
        /*0012*/ 	.short	0x0024
        /*0014*/ 	.byte	0x00, 0xf0, 0x11, 0x00


	//----- nvinfo : EIATTR_KPARAM_INFO
	.align		4
.L_12:
        /*0018*/ 	.byte	0x04, 0x17
        /*001a*/ 	.short	(.L_14 - .L_13)
.L_13:
        /*001c*/ 	.word	0x00000000
        /*0020*/ 	.short	0x0004
        /*0022*/ 	.short	0x0020
        /*0024*/ 	.byte	0x00, 0xf0, 0x11, 0x00


	//----- nvinfo : EIATTR_KPARAM_INFO
	.align		4
.L_14:
        /*0028*/ 	.byte	0x04, 0x17
        /*002a*/ 	.short	(.L_16 - .L_15)
.L_15:
        /*002c*/ 	.word	0x00000000
        /*0030*/ 	.short	0x0003
        /*0032*/ 	.short	0x0018
        /*0034*/ 	.byte	0x00, 0xf4, 0x21, 0x00


	//----- nvinfo : EIATTR_KPARAM_INFO
	.align		4
.L_16:
        /*0038*/ 	.byte	0x04, 0x17
        /*003a*/ 	.short	(.L_18 - .L_17)
.L_17:
        /*003c*/ 	.word	0x00000000
        /*0040*/ 	.short	0x0002
        /*0042*/ 	.short	0x0010
        /*0044*/ 	.byte	0x00, 0xf4, 0x21, 0x00


	//----- nvinfo : EIATTR_KPARAM_INFO
	.align		4
.L_18:
        /*0048*/ 	.byte	0x04, 0x17
        /*004a*/ 	.short	(.L_20 - .L_19)
.L_19:
        /*004c*/ 	.word	0x00000000
        /*0050*/ 	.short	0x0001
        /*0052*/ 	.short	0x0008
        /*0054*/ 	.byte	0x00, 0xf4, 0x21, 0x00


	//----- nvinfo : EIATTR_KPARAM_INFO
	.align		4
.L_20:
        /*0058*/ 	.byte	0x04, 0x17
        /*005a*/ 	.short	(.L_22 - .L_21)
.L_21:
        /*005c*/ 	.word	0x00000000
        /*0060*/ 	.short	0x0000
        /*0062*/ 	.short	0x0000
        /*0064*/ 	.byte	0x00, 0xf4, 0x21, 0x00


	//----- nvinfo : EIATTR_SPARSE_MMA_MASK
	.align		4
.L_22:
        /*0068*/ 	.byte	0x03, 0x50
        /*006a*/ 	.short	0x0000


	//----- nvinfo : EIATTR_MAXREG_COUNT
	.align		4
        /*006c*/ 	.byte	0x03, 0x1b
        /*006e*/ 	.short	0x00ff


	//----- nvinfo : EIATTR_COOP_GROUP_MASK_REGIDS
	.align		4
        /*0070*/ 	.byte	0x04, 0x29
        /*0072*/ 	.short	(.L_24 - .L_23)


	//   ....[0]....
.L_23:
        /*0074*/ 	.word	0xffffffff


	//   ....[1]....
        /*0078*/ 	.word	0xffffffff


	//   ....[2]....
        /*007c*/ 	.word	0xffffffff


	//   ....[3]....
        /*0080*/ 	.word	0xffffffff


	//   ....[4]....
        /*0084*/ 	.word	0xffffffff


	//   ....[5]....
        /*0088*/ 	.word	0xffffffff


	//   ....[6]....
        /*008c*/ 	.word	0xffffffff


	//   ....[7]....
        /*0090*/ 	.word	0xffffffff


	//   ....[8]....
        /*0094*/ 	.word	0xffffffff


	//   ....[9]....
        /*0098*/ 	.word	0xffffffff


	//   ....[10]....
        /*009c*/ 	.word	0xffffffff


	//   ....[11]....
        /*00a0*/ 	.word	0xffffffff


	//   ....[12]....
        /*00a4*/ 	.word	0xffffffff


	//   ....[13]....
        /*00a8*/ 	.word	0xffffffff


	//   ....[14]....
        /*00ac*/ 	.word	0xffffffff


	//   ....[15]....
        /*00b0*/ 	.word	0xffffffff


	//----- nvinfo : EIATTR_COOP_GROUP_INSTR_OFFSETS
	.align		4
.L_24:
        /*00b4*/ 	.byte	0x04, 0x28
        /*00b6*/ 	.short	(.L_26 - .L_25)


	//   ....[0]....
.L_25:
        /*00b8*/ 	.word	0x000003a0


	//   ....[1]....
        /*00bc*/ 	.word	0x000003c0


	//   ....[2]....
        /*00c0*/ 	.word	0x000003e0


	//   ....[3]....
        /*00c4*/ 	.word	0x00000400


	//   ....[4]....
        /*00c8*/ 	.word	0x00000420


	//   ....[5]....
        /*00cc*/ 	.word	0x00000440


	//   ....[6]....
        /*00d0*/ 	.word	0x00000460


	//   ....[7]....
        /*00d4*/ 	.word	0x00000480


	//   ....[8]....
        /*00d8*/ 	.word	0x000005c0


	//   ....[9]....
        /*00dc*/ 	.word	0x000005e0


	//   ....[10]....
        /*00e0*/ 	.word	0x00000600


	//   ....[11]....
        /*00e4*/ 	.word	0x00000620


	//   ....[12]....
        /*00e8*/ 	.word	0x00000640


	//   ....[13]....
        /*00ec*/ 	.word	0x00000670


	//   ....[14]....
        /*00f0*/ 	.word	0x000006b0


	//   ....[15]....
        /*00f4*/ 	.word	0x00000720


	//----- nvinfo : EIATTR_EXIT_INSTR_OFFSETS
	.align		4
.L_26:
        /*00f8*/ 	.byte	0x04, 0x1c
        /*00fa*/ 	.short	(.L_28 - .L_27)


	//   ....[0]....
.L_27:
        /*00fc*/ 	.word	0x000008a0


	//   ....[1]....
        /*0100*/ 	.word	0x000008f0


	//----- nvinfo : EIATTR_REQNTID
	.align		4
.L_28:
        /*0104*/ 	.byte	0x04, 0x10
        /*0106*/ 	.short	(.L_30 - .L_29)
.L_29:
        /*0108*/ 	.word	0x00000100
        /*010c*/ 	.word	0x00000001
        /*0110*/ 	.word	0x00000001


	//----- nvinfo : EIATTR_CBANK_PARAM_SIZE
	.align		4
.L_30:
        /*0114*/ 	.byte	0x03, 0x19
        /*0116*/ 	.short	0x0028


	//----- nvinfo : EIATTR_PARAM_CBANK
	.align		4
        /*0118*/ 	.byte	0x04, 0x0a
        /*011a*/ 	.short	(.L_32 - .L_31)
	.align		4
.L_31:
        /*011c*/ 	.word	index@(.nv.constant0.triton_per_fused_native_group_norm_36)
        /*0120*/ 	.short	0x0210
        /*0122*/ 	.short	0x0028


	//----- nvinfo : EIATTR_SW_WAR
	.align		4
.L_32:
        /*0124*/ 	.byte	0x04, 0x36
        /*0126*/ 	.short	(.L_34 - .L_33)
.L_33:
        /*0128*/ 	.word	0x00000008
.L_34:


//--------------------- .nv.callgraph             --------------------------
	.section	.nv.callgraph,"",@"SHT_CUDA_CALLGRAPH"
	.align	4
	.sectionentsize	8
	.align		4
        /*0000*/ 	.word	0x00000000
	.align		4
        /*0004*/ 	.word	0xffffffff
	.align		4
        /*0008*/ 	.word	0x00000000
	.align		4
        /*000c*/ 	.word	0xfffffffe
	.align		4
        /*0010*/ 	.word	0x00000000
	.align		4
        /*0014*/ 	.word	0xfffffffd
	.align		4
        /*0018*/ 	.word	0x00000000
	.align		4
        /*001c*/ 	.word	0xfffffffc


//--------------------- .nv.constant4             --------------------------
	.section	.nv.constant4,"a",@progbits
	.align	8
	.align		8
.nv.constant4:
        /*0000*/ 	.dword	_$_str


//--------------------- .text.triton_per_fused_native_group_norm_36 --------------------------
	.section	.text.triton_per_fused_native_group_norm_36,"ax",@progbits
	.sectionflags	@"SHF_BARRIERS=1"
	.align	128
        .global         triton_per_fused_native_group_norm_36
        .type           triton_per_fused_native_group_norm_36,@function
        .size           triton_per_fused_native_group_norm_36,(.L_x_1 - triton_per_fused_native_group_norm_36)
        .other          triton_per_fused_native_group_norm_36,@"STO_CUDA_ENTRY STV_DEFAULT"
triton_per_fused_native_group_norm_36:
.text.triton_per_fused_native_group_norm_36:
[----:B------:R-:W0:Y:S02]  /*0000*/  LDC R1, c[0x0][0x28] ;  /* 0x00000a00ff017b82 */ /* 0x000e240000000800 */
[----:B------:R-:W1:Y:S01]  /*0010*/  S2R R0, SR_TID.X ;  /* 0x0000000000007919 */ /* 0x000e620000002100 */
[----:B------:R-:W2:Y:S01]  /*0020*/  LDC.64 R4, c[0x0][0x210] ;  /* 0x00008400ff047b82 */ /* 0x000ea20000000a00 */
[----:B------:R-:W-:Y:S01]  /*0030*/  ULDC.64 UR6, c[0x0][0x208] ;  /* 0x0000820000067ab9 */ /* 0x000fe20000000a00 */
[----:B------:R-:W3:Y:S01]  /*0040*/  S2R R3, SR_CTAID.X ;  /* 0x0000000000037919 */ /* 0x000ee20000002500 */
[----:B-1----:R-:W-:Y:S02]  /*0050*/  SHF.R.U32.HI R2, RZ, 0x4, R0 ;  /* 0x00000004ff027819 */ /* 0x002fe40000011600 */
[----:B------:R-:W-:Y:S02]  /*0060*/  SHF.L.U32 R9, R0, 0x7, RZ ;  /* 0x0000000700097819 */ /* 0x000fe400000006ff */
[----:B---3--:R-:W-:Y:S02]  /*0070*/  SHF.L.U32 R3, R3, 0x5, RZ ;  /* 0x0000000503037819 */ /* 0x008fe400000006ff */
[----:B------:R-:W-:-:S02]  /*0080*/  SGXT.U32 R2, R2, 0x4 ;  /* 0x000000040202781a */ /* 0x000fc40000000000 */
[----:B------:R-:W-:Y:S02]  /*0090*/  LOP3.LUT R9, R9, 0x600, RZ, 0xc0, !PT ;  /* 0x0000060009097812 */ /* 0x000fe400078ec0ff */
[----:B------:R-:W-:Y:S02]  /*00a0*/  LOP3.LUT R7, R3, 0x10, R2, 0xfe, !PT ;  /* 0x0000001003077812 */ /* 0x000fe400078efe02 */
[----:B------:R-:W-:Y:S02]  /*00b0*/  LOP3.LUT R6, R3, R2, RZ, 0xfc, !PT ;  /* 0x0000000203067212 */ /* 0x000fe400078efcff */
[----:B------:R-:W-:Y:S02]  /*00c0*/  SHF.R.S32.HI R8, RZ, 0x1f, R7 ;  /* 0x0000001fff087819 */ /* 0x000fe40000011407 */
[----:B------:R-:W-:Y:S02]  /*00d0*/  SHF.R.S32.HI R11, RZ, 0x1f, R6 ;  /* 0x0000001fff0b7819 */ /* 0x000fe40000011406 */
[----:B------:R-:W-:-:S02]  /*00e0*/  LEA.HI R10, R8, R7, RZ, 0x5 ;  /* 0x00000007080a7211 */ /* 0x000fc400078f28ff */
[----:B------:R-:W-:Y:S02]  /*00f0*/  LEA.HI R11, R11, R6, RZ, 0x5 ;  /* 0x000000060b0b7211 */ /* 0x000fe400078f28ff */
[----:B------:R-:W-:Y:S02]  /*0100*/  SHF.L.U32 R8, R0, 0x2, RZ ;  /* 0x0000000200087819 */ /* 0x000fe400000006ff */
[----:B------:R-:W-:Y:S02]  /*0110*/  LOP3.LUT R12, R10, 0xfffffe0, RZ, 0xc0, !PT ;  /* 0x0fffffe00a0c7812 */ /* 0x000fe400078ec0ff */
[C---:B------:R-:W-:Y:S01]  /*0120*/  LOP3.LUT R13, R11.reuse, 0xfffffe0, RZ, 0xc0, !PT ;  /* 0x0fffffe00b0d7812 */ /* 0x040fe200078ec0ff */
[----:B------:R-:W-:Y:S01]  /*0130*/  IMAD.SHL.U32 R11, R11, 0x40, RZ ;  /* 0x000000400b0b7824 */ /* 0x000fe200078e00ff */
[----:B------:R-:W-:Y:S02]  /*0140*/  LOP3.LUT R8, R9, 0xc, R8, 0xf8, !PT ;  /* 0x0000000c09087812 */ /* 0x000fe400078ef808 */
[----:B------:R-:W-:-:S02]  /*0150*/  IADD3 R12, R7, -R12, RZ ;  /* 0x8000000c070c7210 */ /* 0x000fc40007ffe0ff */
[----:B------:R-:W-:Y:S02]  /*0160*/  IADD3 R13, R6, -R13, RZ ;  /* 0x8000000d060d7210 */ /* 0x000fe40007ffe0ff */
[----:B------:R-:W-:Y:S01]  /*0170*/  SHF.L.U32 R10, R10, 0x6, RZ ;  /* 0x000000060a0a7819 */ /* 0x000fe200000006ff */
[----:B------:R-:W-:Y:S01]  /*0180*/  IMAD R9, R12, 0x10, R8 ;  /* 0x000000100c097824 */ /* 0x000fe200078e0208 */
[----:B------:R-:W-:Y:S02]  /*0190*/  LEA R14, R13, R8, 0x4 ;  /* 0x000000080d0e7211 */ /* 0x000fe400078e20ff */
[----:B------:R-:W-:Y:S02]  /*01a0*/  LOP3.LUT R11, R11, 0xfffff800, RZ, 0xc0, !PT ;  /* 0xfffff8000b0b7812 */ /* 0x000fe400078ec0ff */
[----:B------:R-:W-:Y:S02]  /*01b0*/  LOP3.LUT R10, R10, 0xfffff800, RZ, 0xc0, !PT ;  /* 0xfffff8000a0a7812 */ /* 0x000fe400078ec0ff */
[----:B------:R-:W-:-:S02]  /*01c0*/  ISETP.GE.AND P1, PT, R7, 0x80, PT ;  /* 0x000000800700780c */ /* 0x000fc40003f26270 */
[----:B------:R-:W-:Y:S02]  /*01d0*/  IADD3 R11, R11, R14, RZ ;  /* 0x0000000e0b0b7210 */ /* 0x000fe40007ffe0ff */
[----:B------:R-:W-:Y:S02]  /*01e0*/  IADD3 R9, R10, R9, RZ ;  /* 0x000000090a097210 */ /* 0x000fe40007ffe0ff */
[----:B------:R-:W-:Y:S01]  /*01f0*/  ISETP.GE.AND P0, PT, R6, 0x80, PT ;  /* 0x000000800600780c */ /* 0x000fe20003f06270 */
[--C-:B--2---:R-:W-:Y:S01]  /*0200*/  IMAD.WIDE R12, R11, 0x4, R4.reuse ;  /* 0x000000040b0c7825 */ /* 0x104fe200078e0204 */
[----:B------:R-:W-:Y:S02]  /*0210*/  CS2R R10, SRZ ;  /* 0x00000000000a7805 */ /* 0x000fe4000001ff00 */
[----:B------:R-:W-:Y:S01]  /*0220*/  CS2R R6, SRZ ;  /* 0x0000000000067805 */ /* 0x000fe2000001ff00 */
[----:B------:R-:W-:Y:S01]  /*0230*/  IMAD.WIDE R14, R9, 0x4, R4 ;  /* 0x00000004090e7825 */ /* 0x000fe200078e0204 */
[----:B------:R-:W-:-:S02]  /*0240*/  CS2R R8, SRZ ;  /* 0x0000000000087805 */ /* 0x000fc4000001ff00 */
[----:B------:R-:W-:-:S04]  /*0250*/  CS2R R4, SRZ ;  /* 0x0000000000047805 */ /* 0x000fc8000001ff00 */
[----:B------:R-:W2:Y:S04]  /*0260*/  @!P1 LDG.E.128 R8, desc[UR6][R14.64] ;  /* 0x000000060e089981 */ /* 0x000ea8000c1e1d00 */
[----:B------:R-:W3:Y:S01]  /*0270*/  @!P0 LDG.E.128 R4, desc[UR6][R12.64] ;  /* 0x000000060c048981 */ /* 0x000ee2000c1e1d00 */
[----:B------:R-:W1:Y:S01]  /*0280*/  S2UR UR5, SR_CgaCtaId ;  /* 0x00000000000579c3 */ /* 0x000e620000008800 */
[----:B------:R-:W-:Y:S02]  /*0290*/  UMOV UR4, 0x400 ;  /* 0x0000040000047882 */ /* 0x000fe40000000000 */
[----:B-1----:R-:W-:Y:S01]  /*02a0*/  UPRMT UR4, UR5, 0x654, UR4 ;  /* 0x0000065405047896 */ /* 0x002fe20008000004 */
[----:B--2---:R-:W-:Y:S02]  /*02b0*/  SEL R8, R8, RZ, !P1 ;  /* 0x000000ff08087207 */ /* 0x004fe40004800000 */
[----:B------:R-:W-:-:S02]  /*02c0*/  SEL R9, R9, RZ, !P1 ;  /* 0x000000ff09097207 */ /* 0x000fc40004800000 */
[----:B------:R-:W-:-:S03]  /*02d0*/  SEL R10, R10, RZ, !P1 ;  /* 0x000000ff0a0a7207 */ /* 0x000fc60004800000 */
[----:B------:R-:W-:Y:S01]  /*02e0*/  FADD R19, R8, R9 ;  /* 0x0000000908137221 */ /* 0x000fe20000000000 */
[----:B------:R-:W-:Y:S02]  /*02f0*/  SEL R11, R11, RZ, !P1 ;  /* 0x000000ff0b0b7207 */ /* 0x000fe40004800000 */
[----:B---3--:R-:W-:Y:S01]  /*0300*/  SEL R4, R4, RZ, !P0 ;  /* 0x000000ff04047207 */ /* 0x008fe20004000000 */
[----:B------:R-:W-:Y:S01]  /*0310*/  FADD R14, R10, R19 ;  /* 0x000000130a0e7221 */ /* 0x000fe20000000000 */
[----:B------:R-:W-:Y:S02]  /*0320*/  SEL R5, R5, RZ, !P0 ;  /* 0x000000ff05057207 */ /* 0x000fe40004000000 */
[----:B------:R-:W-:Y:S01]  /*0330*/  SEL R6, R6, RZ, !P0 ;  /* 0x000000ff06067207 */ /* 0x000fe20004000000 */
[----:B------:R-:W-:Y:S02]  /*0340*/  FADD R14, R11, R14 ;  /* 0x0000000e0b0e7221 */ /* 0x000fe40000000000 */
[----:B------:R-:W-:Y:S01]  /*0350*/  FADD R17, R4, R5 ;  /* 0x0000000504117221 */ /* 0x000fe20000000000 */
[----:B------:R-:W-:-:S02]  /*0360*/  SEL R7, R7, RZ, !P0 ;  /* 0x000000ff07077207 */ /* 0x000fc40004000000 */
[----:B------:R-:W-:Y:S01]  /*0370*/  FSEL R14, R14, RZ, !P1 ;  /* 0x000000ff0e0e7208 */ /* 0x000fe20004800000 */
[----:B------:R-:W-:-:S04]  /*0380*/  FADD R12, R6, R17 ;  /* 0x00000011060c7221 */ /* 0x000fc80000000000 */
[----:B------:R-:W-:Y:S01]  /*0390*/  FADD R12, R7, R12 ;  /* 0x0000000c070c7221 */ /* 0x000fe20000000000 */
[----:B------:R-:W1:Y:S04]  /*03a0*/  SHFL.BFLY PT, R15, R14, 0x8, 0x1f ;  /* 0x0d001f000e0f7f89 */ /* 0x000e6800000e0000 */
[----:B------:R-:W-:-:S05]  /*03b0*/  FSEL R12, R12, RZ, !P0 ;  /* 0x000000ff0c0c7208 */ /* 0x000fca0004000000 */
[----:B------:R-:W2:Y:S01]  /*03c0*/  SHFL.BFLY PT, R13, R12, 0x8, 0x1f ;  /* 0x0d001f000c0d7f89 */ /* 0x000ea200000e0000 */
[----:B-1----:R-:W-:-:S05]  /*03d0*/  FADD R17, R14, R15 ;  /* 0x0000000f0e117221 */ /* 0x002fca0000000000 */
[----:B------:R-:W1:Y:S01]  /*03e0*/  SHFL.BFLY PT, R18, R17, 0x4, 0x1f ;  /* 0x0c801f0011127f89 */ /* 0x000e6200000e0000 */
[----:B--2---:R-:W-:-:S05]  /*03f0*/  FADD R13, R12, R13 ;  /* 0x0000000d0c0d7221 */ /* 0x004fca0000000000 */
        /* <DEDUP_REMOVED lines=9> */
[----:B-1----:R-:W-:-:S04]  /*0490*/  FADD R14, R19, R14 ;  /* 0x0000000e130e7221 */ /* 0x002fc80000000000 */
[C---:B------:R-:W-:Y:S01]  /*04a0*/  FFMA R9, R14.reuse, -0.015625, R9 ;  /* 0xbc8000000e097823 */ /* 0x040fe20000000009 */
[----:B------:R-:W-:-:S03]  /*04b0*/  FFMA R8, R14, -0.015625, R8 ;  /* 0xbc8000000e087823 */ /* 0x000fc60000000008 */
[----:B------:R-:W-:Y:S01]  /*04c0*/  FMUL R9, R9, R9 ;  /* 0x0000000909097220 */ /* 0x000fe20000400000 */
[----:B--2---:R-:W-:Y:S01]  /*04d0*/  FADD R12, R15, R12 ;  /* 0x0000000c0f0c7221 */ /* 0x004fe20000000000 */
[----:B------:R-:W-:Y:S02]  /*04e0*/  FFMA R10, R14, -0.015625, R10 ;  /* 0xbc8000000e0a7823 */ /* 0x000fe4000000000a */
[----:B------:R-:W-:Y:S01]  /*04f0*/  FFMA R9, R8, R8, R9 ;  /* 0x0000000808097223 */ /* 0x000fe20000000009 */
[----:B------:R-:W-:Y:S01]  /*0500*/  FFMA R5, R12, -0.015625, R5 ;  /* 0xbc8000000c057823 */ /* 0x000fe20000000005 */
[----:B------:R-:W-:Y:S01]  /*0510*/  FFMA R11, R14, -0.015625, R11 ;  /* 0xbc8000000e0b7823 */ /* 0x000fe2000000000b */
[----:B------:R-:W-:Y:S01]  /*0520*/  FFMA R4, R12, -0.015625, R4 ;  /* 0xbc8000000c047823 */ /* 0x000fe20000000004 */
[----:B------:R-:W-:Y:S01]  /*0530*/  FFMA R10, R10, R10, R9 ;  /* 0x0000000a0a0a7223 */ /* 0x000fe20000000009 */
[----:B------:R-:W-:Y:S01]  /*0540*/  FMUL R5, R5, R5 ;  /* 0x0000000505057220 */ /* 0x000fe20000400000 */
[----:B------:R-:W-:-:S02]  /*0550*/  FFMA R6, R12, -0.015625, R6 ;  /* 0xbc8000000c067823 */ /* 0x000fc40000000006 */
[----:B------:R-:W-:Y:S01]  /*0560*/  FFMA R10, R11, R11, R10 ;  /* 0x0000000b0b0a7223 */ /* 0x000fe2000000000a */
[----:B------:R-:W-:Y:S01]  /*0570*/  FFMA R5, R4, R4, R5 ;  /* 0x0000000404057223 */ /* 0x000fe20000000005 */
[----:B------:R-:W-:-:S03]  /*0580*/  FFMA R7, R12, -0.015625, R7 ;  /* 0xbc8000000c077823 */ /* 0x000fc60000000007 */
[----:B------:R-:W-:Y:S01]  /*0590*/  FFMA R6, R6, R6, R5 ;  /* 0x0000000606067223 */ /* 0x000fe20000000005 */
[----:B------:R-:W-:-:S03]  /*05a0*/  FSEL R10, R10, RZ, !P1 ;  /* 0x000000ff0a0a7208 */ /* 0x000fc60004800000 */
[----:B------:R-:W-:Y:S02]  /*05b0*/  FFMA R6, R7, R7, R6 ;  /* 0x0000000707067223 */ /* 0x000fe40000000006 */
[----:B------:R-:W1:Y:S03]  /*05c0*/  SHFL.BFLY PT, R7, R10, 0x8, 0x1f ;  /* 0x0d001f000a077f89 */ /* 0x000e6600000e0000 */
        /* <DEDUP_REMOVED lines=8> */
[----:B--2---:R-:W-:Y:S01]  /*0650*/  FADD R4, R5, R4 ;  /* 0x0000000405047221 */ /* 0x004fe20000000000 */
[----:B------:R-:W-:-:S04]  /*0660*/  LEA R9, R2, UR4, 0x2 ;  /* 0x0000000402097c11 */ /* 0x000fc8000f8e10ff */
[----:B------:R-:W2:Y:S04]  /*0670*/  SHFL.BFLY PT, R7, R4, 0x2, 0x1f ;  /* 0x0c401f0004077f89 */ /* 0x000ea800000e0000 */
[----:B------:R-:W-:Y:S04]  /*0680*/  STS [R9], R12 ;  /* 0x0000000c09007388 */ /* 0x000fe80000000800 */
[----:B------:R-:W-:Y:S01]  /*0690*/  STS [R9+0x40], R14 ;  /* 0x0000400e09007388 */ /* 0x000fe20000000800 */
[----:B-1----:R-:W-:-:S05]  /*06a0*/  FADD R10, R11, R16 ;  /* 0x000000100b0a7221 */ /* 0x002fca0000000000 */
[----:B------:R-:W1:Y:S01]  /*06b0*/  SHFL.BFLY PT, R13, R10, 0x1, 0x1f ;  /* 0x0c201f000a0d7f89 */ /* 0x000e6200000e0000 */
[----:B------:R-:W-:Y:S01]  /*06c0*/  LOP3.LUT R2, R0, 0x1f, RZ, 0xc0, !PT ;  /* 0x0000001f00027812 */ /* 0x000fe200078ec0ff */
[----:B--2---:R-:W-:-:S03]  /*06d0*/  FADD R7, R4, R7 ;  /* 0x0000000704077221 */ /* 0x004fc60000000000 */
[----:B------:R-:W-:Y:S01]  /*06e0*/  LEA R8, R2, UR4, 0x2 ;  /* 0x0000000402087c11 */ /* 0x000fe2000f8e10ff */
[----:B------:R-:W-:Y:S01]  /*06f0*/  BAR.SYNC.DEFER_BLOCKING 0x0 ;  /* 0x0000000000007b1d */ /* 0x000fe20000010000 */
[----:B------:R-:W-:-:S07]  /*0700*/  HFMA2.MMA R11, -RZ, RZ, 1.125, 0 ;  /* 0x3c800000ff0b7435 */ /* 0x000fce00000001ff */
[----:B------:R-:W2:Y:S01]  /*0710*/  LDC.64 R4, c[0x0][0x218] ;  /* 0x00008600ff047b82 */ /* 0x000ea20000000a00 */
[----:B------:R-:W3:Y:S01]  /*0720*/  SHFL.BFLY PT, R6, R7, 0x1, 0x1f ;  /* 0x0c201f0007067f89 */ /* 0x000ee200000e0000 */
[----:B-1----:R-:W-:-:S03]  /*0730*/  FADD R18, R10, R13 ;  /* 0x0000000d0a127221 */ /* 0x002fc60000000000 */
[----:B------:R-:W-:Y:S03]  /*0740*/  LDS R10, [R8] ;  /* 0x00000000080a7984 */ /* 0x000fe60000000800 */
[----:B------:R-:W-:Y:S01]  /*0750*/  BAR.SYNC.DEFER_BLOCKING 0x0 ;  /* 0x0000000000007b1d */ /* 0x000fe20000010000 */
[----:B---3--:R-:W-:-:S07]  /*0760*/  FADD R16, R7, R6 ;  /* 0x0000000607107221 */ /* 0x008fce0000000000 */
[----:B------:R-:W1:Y:S01]  /*0770*/  LDC.64 R6, c[0x0][0x228] ;  /* 0x00008a00ff067b82 */ /* 0x000e620000000a00 */
[----:B------:R-:W-:Y:S04]  /*0780*/  STS [R9], R16 ;  /* 0x0000001009007388 */ /* 0x000fe80000000800 */
[----:B------:R-:W-:Y:S03]  /*0790*/  STS [R9+0x40], R18 ;  /* 0x0000401209007388 */ /* 0x000fe60000000800 */
[----:B------:R-:W-:Y:S06]  /*07a0*/  BAR.SYNC.DEFER_BLOCKING 0x0 ;  /* 0x0000000000007b1d */ /* 0x000fec0000010000 */
[----:B------:R-:W3:Y:S02]  /*07b0*/  LDS R2, [R8] ;  /* 0x0000000008027984 */ /* 0x000ee40000000800 */
[----:B------:R-:W-:Y:S01]  /*07c0*/  BAR.SYNC.DEFER_BLOCKING 0x0 ;  /* 0x0000000000007b1d */ /* 0x000fe20000010000 */
[----:B------:R-:W-:-:S02]  /*07d0*/  LOP3.LUT P0, RZ, R0, 0xe0, RZ, 0xc0, !PT ;  /* 0x000000e000ff7812 */ /* 0x000fc4000780c0ff */
[----:B------:R-:W-:-:S04]  /*07e0*/  LOP3.LUT R13, R3, 0x1f, R0, 0xf8, !PT ;  /* 0x0000001f030d7812 */ /* 0x000fc800078ef800 */
[----:B------:R-:W-:Y:S01]  /*07f0*/  ISETP.LT.AND P0, PT, R13, 0x80, !P0 ;  /* 0x000000800d00780c */ /* 0x000fe20004701270 */
[----:B------:R4:W-:Y:S04]  /*0800*/  STS [R9], R16 ;  /* 0x0000001009007388 */ /* 0x0009e80000000800 */
[----:B------:R4:W-:Y:S01]  /*0810*/  STS [R9+0x40], R18 ;  /* 0x0000401209007388 */ /* 0x0009e20000000800 */
[----:B---3--:R-:W-:-:S06]  /*0820*/  FFMA R11, R2, R11, 9.9999997473787516356e-06 ;  /* 0x3727c5ac020b7423 */ /* 0x008fcc000000000b */
[----:B------:R-:W3:Y:S01]  /*0830*/  MUFU.RSQ R11, R11 ;  /* 0x0000000b000b7308 */ /* 0x000ee20000001400 */
[C---:B-1----:R-:W-:Y:S01]  /*0840*/  IMAD.WIDE R2, R13.reuse, 0x4, R6 ;  /* 0x000000040d027825 */ /* 0x042fe200078e0206 */
[----:B------:R-:W-:Y:S03]  /*0850*/  BAR.SYNC.DEFER_BLOCKING 0x0 ;  /* 0x0000000000007b1d */ /* 0x000fe60000010000 */
[----:B------:R-:W-:Y:S01]  /*0860*/  FMUL R7, R10, 0.015625 ;  /* 0x3c8000000a077820 */ /* 0x000fe20000400000 */
[----:B--2---:R-:W-:Y:S02]  /*0870*/  IMAD.WIDE R4, R13, 0x4, R4 ;  /* 0x000000040d047825 */ /* 0x004fe400078e0204 */
[----:B---3--:R4:W-:Y:S04]  /*0880*/  @P0 STG.E desc[UR6][R2.64], R11 ;  /* 0x0000000b02000986 */ /* 0x0089e8000c101906 */
[----:B------:R4:W-:Y:S01]  /*0890*/  @P0 STG.E desc[UR6][R4.64], R7 ;  /* 0x0000000704000986 */ /* 0x0009e2000c101906 */
[----:B------:R-:W-:Y:S05]  /*08a0*/  @!P0 EXIT ;  /* 0x000000000000894d */ /* 0x000fea0003800000 */
[----:B----4-:R-:W0:Y:S01]  /*08b0*/  LDS R5, [R8] ;  /* 0x0000000008057984 */ /* 0x010e220000000800 */
[----:B------:R-:W1:Y:S02]  /*08c0*/  LDC.64 R2, c[0x0][0x220] ;  /* 0x00008800ff027b82 */ /* 0x000e640000000a00 */
[----:B-1----:R-:W-:-:S05]  /*08d0*/  IMAD.WIDE R2, R13, 0x4, R2 ;  /* 0x000000040d027825 */ /* 0x002fca00078e0202 */
[----:B0-----:R-:W-:Y:S01]  /*08e0*/  STG.E desc[UR6][R2.64], R5 ;  /* 0x0000000502007986 */ /* 0x001fe2000c101906 */
[----:B------:R-:W-:Y:S05]  /*08f0*/  EXIT ;  /* 0x000000000000794d */ /* 0x000fea0003800000 */
.L_x_0:
[----:B------:R-:W-:-:S00]  /*0900*/  BRA `(.L_x_0) ;  /* 0xfffffffc00fc7947 */ /* 0x000fc0000383ffff */
[----:B------:R-:W-:-:S00]  /*0910*/  NOP ;  /* 0x0000000000007918 */ /* 0x000fc00000000000 */
        /* <DEDUP_REMOVED lines=14> */
.L_x_1:


//--------------------- .nv.global.init           --------------------------
	.section	.nv.global.init,"aw",@progbits
.nv.global.init:
	.type		_$_str,@object
	.size		_$_str,(.L_0 - _$_str)
_$_str:
        /*0000*/ 	.byte	0x5f, 0x5f, 0x43, 0x55, 0x44, 0x41, 0x5f, 0x46, 0x54, 0x5a, 0x00
.L_0:


//--------------------- .nv.shared.triton_per_fused_native_group_norm_36 --------------------------
	.section	.nv.shared.triton_per_fused_native_group_norm_36,"aw",@nobits
	.sectionflags	@""
	.align	16
	.zero		1024


//--------------------- .nv.constant0.triton_per_fused_native_group_norm_36 --------------------------
	.section	.nv.constant0.triton_per_fused_native_group_norm_36,"a",@progbits
	.sectionflags	@""
	.align	4
.nv.constant0.triton_per_fused_native_group_norm_36:
	.zero		568
